	.headerflags	@"EF_CUDA_TEXMODE_UNIFIED EF_CUDA_64BIT_ADDRESS EF_CUDA_SM86 EF_CUDA_VIRTUAL_SM(EF_CUDA_SM86)"
	.elftype	@"ET_EXEC"


//--------------------- .nv.info                  --------------------------
	.section	.nv.info,"",@"SHT_CUDA_INFO"
	.align	4


	//----- nvinfo : EIATTR_REGCOUNT
	.align		4
        /*0000*/ 	.byte	0x04, 0x2f
        /*0002*/ 	.short	(.L_1 - .L_0)
	.align		4
.L_0:
        /*0004*/ 	.word	index@(triton_per_fused__to_copy_mean_pow_13)
        /*0008*/ 	.word	0x0000000c


	//----- nvinfo : EIATTR_MIN_STACK_SIZE
	.align		4
.L_1:
        /*000c*/ 	.byte	0x04, 0x12
        /*000e*/ 	.short	(.L_3 - .L_2)
	.align		4
.L_2:
        /*0010*/ 	.word	index@(triton_per_fused__to_copy_mean_pow_13)
        /*0014*/ 	.word	0x00000000


	//----- nvinfo : EIATTR_FRAME_SIZE
	.align		4
.L_3:
        /*0018*/ 	.byte	0x04, 0x11
        /*001a*/ 	.short	(.L_5 - .L_4)
	.align		4
.L_4:
        /*001c*/ 	.word	index@(triton_per_fused__to_copy_mean_pow_13)
        /*0020*/ 	.word	0x00000000


	//----- nvinfo : EIATTR_MIN_STACK_SIZE
	.align		4
.L_5:
        /*0024*/ 	.byte	0x04, 0x12
        /*0026*/ 	.short	(.L_7 - .L_6)
	.align		4
.L_6:
        /*0028*/ 	.word	index@(triton_per_fused__to_copy_mean_pow_13)
        /*002c*/ 	.word	0x00000000
.L_7:


//--------------------- .nv.info.triton_per_fused__to_copy_mean_pow_13 --------------------------
	.section	.nv.info.triton_per_fused__to_copy_mean_pow_13,"",@"SHT_CUDA_INFO"
	.sectionflags	@""
	.align	4


	//----- nvinfo : EIATTR_CUDA_API_VERSION
	.align		4
        /*0000*/ 	.byte	0x04, 0x37
        /*0002*/ 	.short	(.L_9 - .L_8)
.L_8:
        /*0004*/ 	.word	0x0000007c


	//----- nvinfo : EIATTR_SW2861232_WAR
	.align		4
.L_9:
        /*0008*/ 	.byte	0x01, 0x35
	.zero		2


	//----- nvinfo : EIATTR_PARAM_CBANK
	.align		4
        /*000c*/ 	.byte	0x04, 0x0a
        /*000e*/ 	.short	(.L_11 - .L_10)
	.align		4
.L_10:
        /*0010*/ 	.word	index@(.nv.constant0.triton_per_fused__to_copy_mean_pow_13)
        /*0014*/ 	.short	0x0160
        /*0016*/ 	.short	0x0020


	//----- nvinfo : EIATTR_CBANK_PARAM_SIZE
	.align		4
.L_11:
        /*0018*/ 	.byte	0x03, 0x19
        /*001a*/ 	.short	0x0020


	//----- nvinfo : EIATTR_KPARAM_INFO
	.align		4
        /*001c*/ 	.byte	0x04, 0x17
        /*001e*/ 	.short	(.L_13 - .L_12)
.L_12:
        /*0020*/ 	.word	0x00000000
        /*0024*/ 	.short	0x0004
        /*0026*/ 	.short	0x0018
        /*0028*/ 	.byte	0x00, 0xf4, 0x21, 0x00


	//----- nvinfo : EIATTR_KPARAM_INFO
	.align		4
.L_13:
        /*002c*/ 	.byte	0x04, 0x17
        /*002e*/ 	.short	(.L_15 - .L_14)
.L_14:
        /*0030*/ 	.word	0x00000000
        /*0034*/ 	.short	0x0003
        /*0036*/ 	.short	0x0014
        /*0038*/ 	.byte	0x00, 0xf0, 0x11, 0x00


	//----- nvinfo : EIATTR_KPARAM_INFO
	.align		4
.L_15:
        /*003c*/ 	.byte	0x04, 0x17
        /*003e*/ 	.short	(.L_17 - .L_16)
.L_16:
        /*0040*/ 	.word	0x00000000
        /*0044*/ 	.short	0x0002
        /*0046*/ 	.short	0x0010
        /*0048*/ 	.byte	0x00, 0xf0, 0x11, 0x00


	//----- nvinfo : EIATTR_KPARAM_INFO
	.align		4
.L_17:
        /*004c*/ 	.byte	0x04, 0x17
        /*004e*/ 	.short	(.L_19 - .L_18)
.L_18:
        /*0050*/ 	.word	0x00000000
        /*0054*/ 	.short	0x0001
        /*0056*/ 	.short	0x0008
        /*0058*/ 	.byte	0x00, 0xf4, 0x21, 0x00


	//----- nvinfo : EIATTR_KPARAM_INFO
	.align		4
.L_19:
        /*005c*/ 	.byte	0x04, 0x17
        /*005e*/ 	.short	(.L_21 - .L_20)
.L_20:
        /*0060*/ 	.word	0x00000000
        /*0064*/ 	.short	0x0000
        /*0066*/ 	.short	0x0000
        /*0068*/ 	.byte	0x00, 0xf4, 0x21, 0x00


	//----- nvinfo : EIATTR_MAXREG_COUNT
	.align		4
.L_21:
        /*006c*/ 	.byte	0x03, 0x1b
        /*006e*/ 	.short	0x00ff


	//----- nvinfo : EIATTR_COOP_GROUP_MASK_REGIDS
	.align		4
        /*0070*/ 	.byte	0x04, 0x29
        /*0072*/ 	.short	(.L_23 - .L_22)


	//   ....[0]....
.L_22:
        /*0074*/ 	.word	0xffffffff


	//   ....[1]....
        /*0078*/ 	.word	0xffffffff


	//   ....[2]....
        /*007c*/ 	.word	0xffffffff


	//   ....[3]....
        /*0080*/ 	.word	0xffffffff


	//----- nvinfo : EIATTR_COOP_GROUP_INSTR_OFFSETS
	.align		4
.L_23:
        /*0084*/ 	.byte	0x04, 0x28
        /*0086*/ 	.short	(.L_25 - .L_24)


	//   ....[0]....
.L_24:
        /*0088*/ 	.word	0x00000230


	//   ....[1]....
        /*008c*/ 	.word	0x00000260


	//   ....[2]....
        /*0090*/ 	.word	0x00000280


	//   ....[3]....
        /*0094*/ 	.word	0x000002a0


	//----- nvinfo : EIATTR_EXIT_INSTR_OFFSETS
	.align		4
.L_25:
        /*0098*/ 	.byte	0x04, 0x1c
        /*009a*/ 	.short	(.L_27 - .L_26)


	//   ....[0]....
.L_26:
        /*009c*/ 	.word	0x000002e0


	//   ....[1]....
        /*00a0*/ 	.word	0x00000340


	//----- nvinfo : EIATTR_REQNTID
	.align		4
.L_27:
        /*00a4*/ 	.byte	0x04, 0x10
        /*00a6*/ 	.short	(.L_29 - .L_28)
.L_28:
        /*00a8*/ 	.word	0x00000080
        /*00ac*/ 	.word	0x00000001
        /*00b0*/ 	.word	0x00000001
.L_29:


//--------------------- .nv.callgraph             --------------------------
	.section	.nv.callgraph,"",@"SHT_CUDA_CALLGRAPH"
	.align	4
	.sectionentsize	8
	.align		4
        /*0000*/ 	.word	0x00000000
	.align		4
        /*0004*/ 	.word	0xffffffff
	.align		4
        /*0008*/ 	.word	0x00000000
	.align		4
        /*000c*/ 	.word	0xfffffffe
	.align		4
        /*0010*/ 	.word	0x00000000
	.align		4
        /*0014*/ 	.word	0xfffffffd
	.align		4
        /*0018*/ 	.word	0x00000000
	.align		4
        /*001c*/ 	.word	0xfffffffc


//--------------------- .nv.rel.action            --------------------------
	.section	.nv.rel.action,"",@"SHT_CUDA_RELOCINFO"
	.align	8
	.sectionentsize	8
        /*0000*/ 	.byte	0x73, 0x00, 0x00, 0x00, 0x00, 0x00, 0x00, 0x00, 0x00, 0x00, 0x00, 0x11, 0x25, 0x00, 0x05, 0x36


//--------------------- .nv.constant0.triton_per_fused__to_copy_mean_pow_13 --------------------------
	.section	.nv.constant0.triton_per_fused__to_copy_mean_pow_13,"a",@progbits
	.sectionflags	@""
	.align	4
.nv.constant0.triton_per_fused__to_copy_mean_pow_13:
	.zero		384


//--------------------- .text.triton_per_fused__to_copy_mean_pow_13 --------------------------
	.section	.text.triton_per_fused__to_copy_mean_pow_13,"ax",@progbits
	.sectionflags	@"SHF_BARRIERS=1"
	.sectioninfo	@"SHI_REGISTERS=12"
	.align	128
        .global         triton_per_fused__to_copy_mean_pow_13
        .type           triton_per_fused__to_copy_mean_pow_13,@function
        .size           triton_per_fused__to_copy_mean_pow_13,(.L_x_1 - triton_per_fused__to_copy_mean_pow_13)
        .other          triton_per_fused__to_copy_mean_pow_13,@"STO_CUDA_ENTRY STV_DEFAULT"
triton_per_fused__to_copy_mean_pow_13:
.text.triton_per_fused__to_copy_mean_pow_13:
[----:B------:R-:W-:Y:S02]  /*0000*/  IMAD.MOV.U32 R1, RZ, RZ, c[0x0][0x28] ;  /* 0x00000a00ff017624 */ /* 0x000fe400078e00ff */
[----:B------:R-:W0:Y:S01]  /*0010*/  S2R R0, SR_TID.X ;  /* 0x0000000000007919 */ /* 0x000e220000002100 */
[----:B------:R-:W-:-:S03]  /*0020*/  ULDC.64 UR4, c[0x0][0x118] ;  /* 0x0000460000047ab9 */ /* 0x000fc60000000a00 */
[----:B------:R-:W1:Y:S01]  /*0030*/  S2R R3, SR_CTAID.X ;  /* 0x0000000000037919 */ /* 0x000e620000002500 */
[----:B0-----:R-:W-:Y:S01]  /*0040*/  SHF.R.U32.HI R2, RZ, 0x4, R0 ;  /* 0x00000004ff027819 */ /* 0x001fe20000011600 */
[----:B-1----:R-:W-:-:S03]  /*0050*/  IMAD.SHL.U32 R3, R3, 0x8, RZ ;  /* 0x0000000803037824 */ /* 0x002fc600078e00ff */
[----:B------:R-:W-:-:S04]  /*0060*/  SGXT.U32 R2, R2, 0x3 ;  /* 0x000000030202781a */ /* 0x000fc80000000000 */
[----:B------:R-:W-:-:S04]  /*0070*/  LOP3.LUT R4, R2, R3, RZ, 0xfc, !PT ;  /* 0x0000000302047212 */ /* 0x000fc800078efcff */
[C---:B------:R-:W-:Y:S01]  /*0080*/  ISETP.GE.AND P0, PT, R4.reuse, 0x1800, PT ;  /* 0x000018000400780c */ /* 0x040fe20003f06270 */
[----:B------:R-:W-:-:S05]  /*0090*/  IMAD.HI R5, R4, 0x2aaaaaab, RZ ;  /* 0x2aaaaaab04057827 */ /* 0x000fca00078e02ff */
[----:B------:R-:W-:-:S04]  /*00a0*/  SHF.R.S32.HI R6, RZ, 0x1, R5 ;  /* 0x00000001ff067819 */ /* 0x000fc80000011405 */
[----:B------:R-:W-:Y:S02]  /*00b0*/  LEA.HI R7, R5, R6, RZ, 0x1 ;  /* 0x0000000605077211 */ /* 0x000fe400078f08ff */
[----:B------:R-:W-:-:S03]  /*00c0*/  SHF.L.U32 R5, R0, 0x2, RZ ;  /* 0x0000000200057819 */ /* 0x000fc600000006ff */
[----:B------:R-:W-:Y:S01]  /*00d0*/  IMAD R6, R7, -0xc, R4 ;  /* 0xfffffff407067824 */ /* 0x000fe200078e0204 */
[----:B------:R-:W-:-:S05]  /*00e0*/  LOP3.LUT R5, R5, 0x3c, RZ, 0xc0, !PT ;  /* 0x0000003c05057812 */ /* 0x000fca00078ec0ff */
[----:B------:R-:W-:Y:S01]  /*00f0*/  IMAD R6, R6, 0x40, R5 ;  /* 0x0000004006067824 */ /* 0x000fe200078e0205 */
[----:B------:R-:W-:-:S03]  /*0100*/  MOV R5, 0x2 ;  /* 0x0000000200057802 */ /* 0x000fc60000000f00 */
[----:B------:R-:W-:-:S05]  /*0110*/  IMAD R6, R7, 0x900, R6 ;  /* 0x0000090007067824 */ /* 0x000fca00078e0206 */
[----:B------:R-:W-:Y:S02]  /*0120*/  IADD3 R4, R6, 0x300, RZ ;  /* 0x0000030006047810 */ /* 0x000fe40007ffe0ff */
[----:B------:R-:W-:-:S03]  /*0130*/  CS2R R6, SRZ ;  /* 0x0000000000067805 */ /* 0x000fc6000001ff00 */
[----:B------:R-:W-:-:S05]  /*0140*/  IMAD.WIDE R4, R4, R5, c[0x0][0x160] ;  /* 0x0000580004047625 */ /* 0x000fca00078e0205 */
[----:B------:R-:W2:Y:S01]  /*0150*/  @!P0 LDG.E.64 R6, [R4.64] ;  /* 0x0000000404068981 */ /* 0x000ea2000c1e1b00 */
[----:B------:R-:W-:Y:S02]  /*0160*/  LOP3.LUT R3, R3, 0x7, R0, 0xf8, !PT ;  /* 0x0000000703037812 */ /* 0x000fe400078ef800 */
[----:B--2---:R-:W-:-:S05]  /*0170*/  PRMT R8, R6, 0x7632, R8 ;  /* 0x0000763206087816 */ /* 0x004fca0000000008 */
[----:B------:R-:W-:Y:S01]  /*0180*/  IMAD.U32 R9, R8, 0x10000, RZ ;  /* 0x0001000008097824 */ /* 0x000fe200078e00ff */
[----:B------:R-:W-:Y:S02]  /*0190*/  SHF.L.U32 R8, R6, 0x10, RZ ;  /* 0x0000001006087819 */ /* 0x000fe400000006ff */
[----:B------:R-:W-:Y:S01]  /*01a0*/  PRMT R6, R7, 0x7632, R6 ;  /* 0x0000763207067816 */ /* 0x000fe20000000006 */
[----:B------:R-:W-:Y:S01]  /*01b0*/  FMUL R9, R9, R9 ;  /* 0x0000000909097220 */ /* 0x000fe20000400000 */
[----:B------:R-:W-:Y:S02]  /*01c0*/  IMAD.U32 R7, R7, 0x10000, RZ ;  /* 0x0001000007077824 */ /* 0x000fe400078e00ff */
[----:B------:R-:W-:Y:S01]  /*01d0*/  SHF.L.U32 R6, R6, 0x10, RZ ;  /* 0x0000001006067819 */ /* 0x000fe200000006ff */
[----:B------:R-:W-:-:S04]  /*01e0*/  FFMA R8, R8, R8, R9 ;  /* 0x0000000808087223 */ /* 0x000fc80000000009 */
[----:B------:R-:W-:-:S04]  /*01f0*/  FFMA R7, R7, R7, R8 ;  /* 0x0000000707077223 */ /* 0x000fc80000000008 */
[----:B------:R-:W-:-:S05]  /*0200*/  FFMA R7, R6, R6, R7 ;  /* 0x0000000606077223 */ /* 0x000fca0000000007 */
[----:B------:R-:W-:Y:S02]  /*0210*/  FSEL R7, R7, RZ, !P0 ;  /* 0x000000ff07077208 */ /* 0x000fe40004000000 */
[----:B------:R-:W-:-:S03]  /*0220*/  LOP3.LUT P0, RZ, R0, 0x78, RZ, 0xc0, !PT ;  /* 0x0000007800ff7812 */ /* 0x000fc6000780c0ff */
[----:B------:R-:W0:Y:S01]  /*0230*/  SHFL.BFLY PT, R4, R7, 0x8, 0x1f ;  /* 0x0d001f0007047f89 */ /* 0x000e2200000e0000 */
[----:B------:R-:W-:Y:S01]  /*0240*/  ISETP.LT.AND P0, PT, R3, 0x1800, !P0 ;  /* 0x000018000300780c */ /* 0x000fe20004701270 */
[----:B0-----:R-:W-:-:S05]  /*0250*/  FADD R4, R7, R4 ;  /* 0x0000000407047221 */ /* 0x001fca0000000000 */
[----:B------:R-:W0:Y:S02]  /*0260*/  SHFL.BFLY PT, R5, R4, 0x4, 0x1f ;  /* 0x0c801f0004057f89 */ /* 0x000e2400000e0000 */
[----:B0-----:R-:W-:-:S05]  /*0270*/  FADD R5, R4, R5 ;  /* 0x0000000504057221 */ /* 0x001fca0000000000 */
[----:B------:R-:W0:Y:S02]  /*0280*/  SHFL.BFLY PT, R6, R5, 0x2, 0x1f ;  /* 0x0c401f0005067f89 */ /* 0x000e2400000e0000 */
[----:B0-----:R-:W-:-:S05]  /*0290*/  FADD R6, R5, R6 ;  /* 0x0000000605067221 */ /* 0x001fca0000000000 */
[----:B------:R-:W0:Y:S02]  /*02a0*/  SHFL.BFLY PT, R9, R6, 0x1, 0x1f ;  /* 0x0c201f0006097f89 */ /* 0x000e2400000e0000 */
[----:B0-----:R-:W-:-:S05]  /*02b0*/  FADD R9, R6, R9 ;  /* 0x0000000906097221 */ /* 0x001fca0000000000 */
[----:B------:R0:W-:Y:S04]  /*02c0*/  STS [R2.X4], R9 ;  /* 0x0000000902007388 */ /* 0x0001e80000004800 */
[----:B------:R-:W-:Y:S06]  /*02d0*/  BAR.SYNC.DEFER_BLOCKING 0x0 ;  /* 0x0000000000007b1d */ /* 0x000fec0000010000 */
[----:B------:R-:W-:Y:S05]  /*02e0*/  @!P0 EXIT ;  /* 0x000000000000894d */ /* 0x000fea0003800000 */
[----:B0-----:R-:W-:Y:S01]  /*02f0*/  LOP3.LUT R0, R0, 0x7, RZ, 0xc0, !PT ;  /* 0x0000000700007812 */ /* 0x001fe200078ec0ff */
[----:B------:R-:W-:-:S04]  /*0300*/  IMAD.MOV.U32 R2, RZ, RZ, 0x4 ;  /* 0x00000004ff027424 */ /* 0x000fc800078e00ff */
[----:B------:R-:W0:Y:S01]  /*0310*/  LDS R5, [R0.X4] ;  /* 0x0000000000057984 */ /* 0x000e220000004800 */
[----:B------:R-:W-:-:S05]  /*0320*/  IMAD.WIDE R2, R3, R2, c[0x0][0x168] ;  /* 0x00005a0003027625 */ /* 0x000fca00078e0202 */
[----:B0-----:R-:W-:Y:S01]  /*0330*/  STG.E [R2.64], R5 ;  /* 0x0000000502007986 */ /* 0x001fe2000c101904 */
[----:B------:R-:W-:Y:S05]  /*0340*/  EXIT ;  /* 0x000000000000794d */ /* 0x000fea0003800000 */
.L_x_0:
[----:B------:R-:W-:-:S00]  /*0350*/  BRA `(.L_x_0) ;  /* 0xfffffff000007947 */ /* 0x000fc0000383ffff */
[----:B------:R-:W-:-:S00]  /*0360*/  NOP ;  /* 0x0000000000007918 */ /* 0x000fc00000000000 */
        /* <DEDUP_REMOVED lines=9> */
.L_x_1:


//--------------------- .nv.shared.triton_per_fused__to_copy_mean_pow_13 --------------------------
	.section	.nv.shared.triton_per_fused__to_copy_mean_pow_13,"aw",@nobits
	.sectionflags	@""
	.align	16
